	.headerflags	@"EF_CUDA_TEXMODE_UNIFIED EF_CUDA_64BIT_ADDRESS EF_CUDA_ACCELERATORS EF_CUDA_SM90 EF_CUDA_VIRTUAL_SM(EF_CUDA_SM90)"
	.elftype	@"ET_EXEC"


//--------------------- .nv.info                  --------------------------
	.section	.nv.info,"",@"SHT_CUDA_INFO"
	.align	4


	//----- nvinfo : EIATTR_REGCOUNT
	.align		4
        /*0000*/ 	.byte	0x04, 0x2f
        /*0002*/ 	.short	(.L_1 - .L_0)
	.align		4
.L_0:
        /*0004*/ 	.word	index@(triton_poi_fused_constant_pad_nd_26)
        /*0008*/ 	.word	0x0000000c


	//----- nvinfo : EIATTR_MIN_STACK_SIZE
	.align		4
.L_1:
        /*000c*/ 	.byte	0x04, 0x12
        /*000e*/ 	.short	(.L_3 - .L_2)
	.align		4
.L_2:
        /*0010*/ 	.word	index@(triton_poi_fused_constant_pad_nd_26)
        /*0014*/ 	.word	0x00000000


	//----- nvinfo : EIATTR_FRAME_SIZE
	.align		4
.L_3:
        /*0018*/ 	.byte	0x04, 0x11
        /*001a*/ 	.short	(.L_5 - .L_4)
	.align		4
.L_4:
        /*001c*/ 	.word	index@(triton_poi_fused_constant_pad_nd_26)
        /*0020*/ 	.word	0x00000000


	//----- nvinfo : EIATTR_MIN_STACK_SIZE
	.align		4
.L_5:
        /*0024*/ 	.byte	0x04, 0x12
        /*0026*/ 	.short	(.L_7 - .L_6)
	.align		4
.L_6:
        /*0028*/ 	.word	index@(triton_poi_fused_constant_pad_nd_26)
        /*002c*/ 	.word	0x00000000
.L_7:


//--------------------- .nv.info.triton_poi_fused_constant_pad_nd_26 --------------------------
	.section	.nv.info.triton_poi_fused_constant_pad_nd_26,"",@"SHT_CUDA_INFO"
	.sectionflags	@""
	.align	4


	//----- nvinfo : EIATTR_CUDA_API_VERSION
	.align		4
        /*0000*/ 	.byte	0x04, 0x37
        /*0002*/ 	.short	(.L_9 - .L_8)
.L_8:
        /*0004*/ 	.word	0x0000007c


	//----- nvinfo : EIATTR_KPARAM_INFO
	.align		4
.L_9:
        /*0008*/ 	.byte	0x04, 0x17
        /*000a*/ 	.short	(.L_11 - .L_10)
.L_10:
        /*000c*/ 	.word	0x00000000
        /*0010*/ 	.short	0x0002
        /*0012*/ 	.short	0x0010
        /*0014*/ 	.byte	0x00, 0xf0, 0x11, 0x00


	//----- nvinfo : EIATTR_KPARAM_INFO
	.align		4
.L_11:
        /*0018*/ 	.byte	0x04, 0x17
        /*001a*/ 	.short	(.L_13 - .L_12)
.L_12:
        /*001c*/ 	.word	0x00000000
        /*0020*/ 	.short	0x0001
        /*0022*/ 	.short	0x0008
        /*0024*/ 	.byte	0x00, 0xf4, 0x21, 0x00


	//----- nvinfo : EIATTR_KPARAM_INFO
	.align		4
.L_13:
        /*0028*/ 	.byte	0x04, 0x17
        /*002a*/ 	.short	(.L_15 - .L_14)
.L_14:
        /*002c*/ 	.word	0x00000000
        /*0030*/ 	.short	0x0000
        /*0032*/ 	.short	0x0000
        /*0034*/ 	.byte	0x00, 0xf4, 0x21, 0x00


	//----- nvinfo : EIATTR_SPARSE_MMA_MASK
	.align		4
.L_15:
        /*0038*/ 	.byte	0x03, 0x50
        /*003a*/ 	.short	0x0000


	//----- nvinfo : EIATTR_MAXREG_COUNT
	.align		4
        /*003c*/ 	.byte	0x03, 0x1b
        /*003e*/ 	.short	0x00ff


	//----- nvinfo : EIATTR_EXIT_INSTR_OFFSETS
	.align		4
        /*0040*/ 	.byte	0x04, 0x1c
        /*0042*/ 	.short	(.L_17 - .L_16)


	//   ....[0]....
.L_16:
        /*0044*/ 	.word	0x00000320


	//   ....[1]....
        /*0048*/ 	.word	0x00000340


	//----- nvinfo : EIATTR_REQNTID
	.align		4
.L_17:
        /*004c*/ 	.byte	0x04, 0x10
        /*004e*/ 	.short	(.L_19 - .L_18)
.L_18:
        /*0050*/ 	.word	0x00000080
        /*0054*/ 	.word	0x00000001
        /*0058*/ 	.word	0x00000001


	//----- nvinfo : EIATTR_CBANK_PARAM_SIZE
	.align		4
.L_19:
        /*005c*/ 	.byte	0x03, 0x19
        /*005e*/ 	.short	0x0014


	//----- nvinfo : EIATTR_PARAM_CBANK
	.align		4
        /*0060*/ 	.byte	0x04, 0x0a
        /*0062*/ 	.short	(.L_21 - .L_20)
	.align		4
.L_20:
        /*0064*/ 	.word	index@(.nv.constant0.triton_poi_fused_constant_pad_nd_26)
        /*0068*/ 	.short	0x0210
        /*006a*/ 	.short	0x0014


	//----- nvinfo : EIATTR_SW_WAR
	.align		4
.L_21:
        /*006c*/ 	.byte	0x04, 0x36
        /*006e*/ 	.short	(.L_23 - .L_22)
.L_22:
        /*0070*/ 	.word	0x00000008
.L_23:


//--------------------- .nv.callgraph             --------------------------
	.section	.nv.callgraph,"",@"SHT_CUDA_CALLGRAPH"
	.align	4
	.sectionentsize	8
	.align		4
        /*0000*/ 	.word	0x00000000
	.align		4
        /*0004*/ 	.word	0xffffffff
	.align		4
        /*0008*/ 	.word	0x00000000
	.align		4
        /*000c*/ 	.word	0xfffffffe
	.align		4
        /*0010*/ 	.word	0x00000000
	.align		4
        /*0014*/ 	.word	0xfffffffd
	.align		4
        /*0018*/ 	.word	0x00000000
	.align		4
        /*001c*/ 	.word	0xfffffffc


//--------------------- .text.triton_poi_fused_constant_pad_nd_26 --------------------------
	.section	.text.triton_poi_fused_constant_pad_nd_26,"ax",@progbits
	.align	128
        .global         triton_poi_fused_constant_pad_nd_26
        .type           triton_poi_fused_constant_pad_nd_26,@function
        .size           triton_poi_fused_constant_pad_nd_26,(.L_x_1 - triton_poi_fused_constant_pad_nd_26)
        .other          triton_poi_fused_constant_pad_nd_26,@"STO_CUDA_ENTRY STV_DEFAULT"
triton_poi_fused_constant_pad_nd_26:
.text.triton_poi_fused_constant_pad_nd_26:
[----:B------:R-:W0:Y:S02]  /*0000*/  LDC R1, c[0x0][0x28] ;  /* 0x00000a00ff017b82 */ /* 0x000e240000000800 */
[----:B------:R-:W1:Y:S01]  /*0010*/  S2R R0, SR_TID.X ;  /* 0x0000000000007919 */ /* 0x000e620000002100 */
[----:B------:R-:W-:Y:S01]  /*0020*/  ULDC.64 UR4, c[0x0][0x210] ;  /* 0x0000840000047ab9 */ /* 0x000fe20000000a00 */
[----:B------:R-:W2:Y:S01]  /*0030*/  S2R R3, SR_CTAID.X ;  /* 0x0000000000037919 */ /* 0x000ea20000002500 */
[----:B-1----:R-:W-:-:S05]  /*0040*/  IMAD.SHL.U32 R0, R0, 0x4, RZ ;  /* 0x0000000400007824 */ /* 0x002fca00078e00ff */
[----:B------:R-:W-:-:S05]  /*0050*/  LOP3.LUT R0, R0, 0x1fc, RZ, 0xc0, !PT ;  /* 0x000001fc00007812 */ /* 0x000fca00078ec0ff */
[----:B--2---:R-:W-:-:S04]  /*0060*/  IMAD R0, R3, 0x200, R0 ;  /* 0x0000020003007824 */ /* 0x004fc800078e0200 */
[----:B------:R-:W-:-:S04]  /*0070*/  IMAD.HI R4, R0, 0x2aaaaaab, RZ ;  /* 0x2aaaaaab00047827 */ /* 0x000fc800078e02ff */
[----:B------:R-:W-:Y:S01]  /*0080*/  IMAD.HI R2, R0, 0x38e38e39, RZ ;  /* 0x38e38e3900027827 */ /* 0x000fe200078e02ff */
[----:B------:R-:W-:-:S04]  /*0090*/  SHF.R.U32.HI R5, RZ, 0x1f, R4 ;  /* 0x0000001fff057819 */ /* 0x000fc80000011604 */
[----:B------:R-:W-:Y:S02]  /*00a0*/  SHF.R.U32.HI R3, RZ, 0x1f, R2 ;  /* 0x0000001fff037819 */ /* 0x000fe40000011602 */
[----:B------:R-:W-:Y:S02]  /*00b0*/  LEA.HI.SX32 R4, R4, R5, 0x1c ;  /* 0x0000000504047211 */ /* 0x000fe400078fe2ff */
[----:B------:R-:W-:Y:S01]  /*00c0*/  LEA.HI.SX32 R5, R2, R3, 0x18 ;  /* 0x0000000302057211 */ /* 0x000fe200078fc2ff */
[----:B------:R-:W-:-:S04]  /*00d0*/  IMAD.HI R2, R0, 0x4bda12f7, RZ ;  /* 0x4bda12f700027827 */ /* 0x000fc800078e02ff */
[----:B------:R-:W-:Y:S01]  /*00e0*/  IMAD.HI R8, R4, 0x2aaaaaab, RZ ;  /* 0x2aaaaaab04087827 */ /* 0x000fe200078e02ff */
[----:B------:R-:W-:-:S03]  /*00f0*/  SHF.R.U32.HI R3, RZ, 0x1f, R2 ;  /* 0x0000001fff037819 */ /* 0x000fc60000011602 */
[----:B------:R-:W-:Y:S01]  /*0100*/  IMAD.HI R6, R5, 0x2aaaaaab, RZ ;  /* 0x2aaaaaab05067827 */ /* 0x000fe200078e02ff */
[----:B------:R-:W-:Y:S02]  /*0110*/  SHF.R.U32.HI R9, RZ, 0x1, R8 ;  /* 0x00000001ff097819 */ /* 0x000fe40000011608 */
[----:B------:R-:W-:Y:S02]  /*0120*/  LEA.HI.SX32 R3, R2, R3, 0x14 ;  /* 0x0000000302037211 */ /* 0x000fe400078fa2ff */
[----:B------:R-:W-:Y:S02]  /*0130*/  SHF.R.U32.HI R7, RZ, 0x1, R6 ;  /* 0x00000001ff077819 */ /* 0x000fe40000011606 */
[----:B------:R-:W-:Y:S01]  /*0140*/  LEA.HI R9, R8, R9, RZ, 0x1 ;  /* 0x0000000908097211 */ /* 0x000fe200078f08ff */
[----:B------:R-:W-:Y:S01]  /*0150*/  IMAD R3, R3, 0x1800, RZ ;  /* 0x0000180003037824 */ /* 0x000fe200078e02ff */
[----:B------:R-:W-:-:S03]  /*0160*/  LEA.HI R6, R6, R7, RZ, 0x1 ;  /* 0x0000000706067211 */ /* 0x000fc600078f08ff */
[----:B------:R-:W-:Y:S01]  /*0170*/  IMAD R9, R9, -0xc, R4 ;  /* 0xfffffff409097824 */ /* 0x000fe200078e0204 */
[----:B------:R-:W-:Y:S01]  /*0180*/  SHF.R.S32.HI R7, RZ, 0x1f, R3 ;  /* 0x0000001fff077819 */ /* 0x000fe20000011403 */
[----:B------:R-:W-:Y:S02]  /*0190*/  IMAD R6, R6, -0xc, R5 ;  /* 0xfffffff406067824 */ /* 0x000fe400078e0205 */
[----:B------:R-:W-:Y:S02]  /*01a0*/  VIADD R9, R9, 0xfffffffe ;  /* 0xfffffffe09097836 */ /* 0x000fe40000000000 */
[C---:B------:R-:W-:Y:S02]  /*01b0*/  VIADD R2, R6.reuse, 0xfffffffe ;  /* 0xfffffffe06027836 */ /* 0x040fe40000000000 */
[----:B------:R-:W-:Y:S02]  /*01c0*/  IMAD R5, R5, -0x480, R0 ;  /* 0xfffffb8005057824 */ /* 0x000fe400078e0200 */
[----:B------:R-:W-:Y:S01]  /*01d0*/  IMAD R6, R6, 0x300, RZ ;  /* 0x0000030006067824 */ /* 0x000fe200078e02ff */
[----:B------:R-:W-:-:S04]  /*01e0*/  LOP3.LUT R2, R2, R9, RZ, 0xfc, !PT ;  /* 0x0000000902027212 */ /* 0x000fc800078efcff */
[----:B------:R-:W-:Y:S02]  /*01f0*/  IADD3 R3, P2, P1, R6, R5, R3 ;  /* 0x0000000506037210 */ /* 0x000fe4000795e003 */
[----:B------:R-:W-:Y:S02]  /*0200*/  ISETP.GE.U32.AND P0, PT, R2, 0x8, PT ;  /* 0x000000080200780c */ /* 0x000fe40003f06070 */
[----:B------:R-:W-:Y:S02]  /*0210*/  SHF.R.S32.HI R5, RZ, 0x1f, R5 ;  /* 0x0000001fff057819 */ /* 0x000fe40000011405 */
[----:B------:R-:W-:Y:S02]  /*0220*/  SHF.R.S32.HI R6, RZ, 0x1f, R6 ;  /* 0x0000001fff067819 */ /* 0x000fe40000011406 */
[----:B------:R-:W-:Y:S02]  /*0230*/  ISETP.LT.AND P0, PT, R0, 0xd800, !P0 ;  /* 0x0000d8000000780c */ /* 0x000fe40004701270 */
[----:B------:R-:W-:-:S02]  /*0240*/  IADD3.X R6, R6, R5, R7, P2, P1 ;  /* 0x0000000506067210 */ /* 0x000fc400017e2407 */
[----:B------:R-:W-:Y:S02]  /*0250*/  CS2R R4, SRZ ;  /* 0x0000000000047805 */ /* 0x000fe4000001ff00 */
[----:B------:R-:W-:-:S04]  /*0260*/  LEA R8, P1, R3, UR4, 0x2 ;  /* 0x0000000403087c11 */ /* 0x000fc8000f8210ff */
[----:B------:R-:W-:Y:S02]  /*0270*/  LEA.HI.X R9, R3, UR5, R6, 0x2, P1 ;  /* 0x0000000503097c11 */ /* 0x000fe400088f1406 */
[----:B------:R-:W-:Y:S01]  /*0280*/  CS2R R6, SRZ ;  /* 0x0000000000067805 */ /* 0x000fe2000001ff00 */
[----:B------:R-:W-:Y:S01]  /*0290*/  ULDC.64 UR4, c[0x0][0x208] ;  /* 0x0000820000047ab9 */ /* 0x000fe20000000a00 */
[----:B------:R-:W1:Y:S04]  /*02a0*/  LDC.64 R2, c[0x0][0x218] ;  /* 0x00008600ff027b82 */ /* 0x000e680000000a00 */
[----:B------:R-:W2:Y:S01]  /*02b0*/  @P0 LDG.E.128 R4, desc[UR4][R8.64+-0x1b00] ;  /* 0xffe5000408040981 */ /* 0x000ea2000c1e1d00 */
[C---:B------:R-:W-:Y:S01]  /*02c0*/  ISETP.GE.AND P1, PT, R0.reuse, 0xd800, PT ;  /* 0x0000d8000000780c */ /* 0x040fe20003f26270 */
[----:B-1----:R-:W-:Y:S01]  /*02d0*/  IMAD.WIDE R2, R0, 0x4, R2 ;  /* 0x0000000400027825 */ /* 0x002fe200078e0202 */
[----:B--2---:R-:W-:-:S02]  /*02e0*/  SEL R4, R4, RZ, P0 ;  /* 0x000000ff04047207 */ /* 0x004fc40000000000 */
[----:B------:R-:W-:Y:S02]  /*02f0*/  SEL R5, R5, RZ, P0 ;  /* 0x000000ff05057207 */ /* 0x000fe40000000000 */
[----:B------:R-:W-:Y:S02]  /*0300*/  SEL R6, R6, RZ, P0 ;  /* 0x000000ff06067207 */ /* 0x000fe40000000000 */
[----:B------:R-:W-:-:S05]  /*0310*/  SEL R7, R7, RZ, P0 ;  /* 0x000000ff07077207 */ /* 0x000fca0000000000 */
[----:B------:R-:W-:Y:S05]  /*0320*/  @P1 EXIT ;  /* 0x000000000000194d */ /* 0x000fea0003800000 */
[----:B------:R-:W-:Y:S01]  /*0330*/  STG.E.128 desc[UR4][R2.64], R4 ;  /* 0x0000000402007986 */ /* 0x000fe2000c101d04 */
[----:B------:R-:W-:Y:S05]  /*0340*/  EXIT ;  /* 0x000000000000794d */ /* 0x000fea0003800000 */
.L_x_0:
[----:B------:R-:W-:-:S00]  /*0350*/  BRA `(.L_x_0) ;  /* 0xfffffffc00fc7947 */ /* 0x000fc0000383ffff */
[----:B------:R-:W-:-:S00]  /*0360*/  NOP ;  /* 0x0000000000007918 */ /* 0x000fc00000000000 */
        /* <DEDUP_REMOVED lines=9> */
.L_x_1:


//--------------------- .nv.constant0.triton_poi_fused_constant_pad_nd_26 --------------------------
	.section	.nv.constant0.triton_poi_fused_constant_pad_nd_26,"a",@progbits
	.sectionflags	@""
	.align	4
.nv.constant0.triton_poi_fused_constant_pad_nd_26:
	.zero		548
